//
// Generated by NVIDIA NVVM Compiler
//
// Compiler Build ID: CL-36424714
// Cuda compilation tools, release 13.0, V13.0.88
// Based on NVVM 20.0.0
//

.version 9.0
.target sm_100
.address_size 64

	// .globl	_Z12kMeansKernelP5pontoP9centroide
// _ZZ16calcSumCentroidsP5pontoP9centroideE8s_points has been demoted
// _ZZ16calcSumCentroidsP5pontoP9centroideE11b_centroids has been demoted

.visible .entry _Z12kMeansKernelP5pontoP9centroide(
	.param .u64 .ptr .align 1 _Z12kMeansKernelP5pontoP9centroide_param_0,
	.param .u64 .ptr .align 1 _Z12kMeansKernelP5pontoP9centroide_param_1
)
{
	.reg .pred 	%p<10>;
	.reg .b32 	%r<11>;
	.reg .b32 	%f<30>;
	.reg .b64 	%rd<9>;

	ld.param.u64 	%rd3, [_Z12kMeansKernelP5pontoP9centroide_param_0];
	ld.param.u64 	%rd4, [_Z12kMeansKernelP5pontoP9centroide_param_1];
	cvta.to.global.u64 	%rd1, %rd4;
	mov.u32 	%r3, %ctaid.x;
	mov.u32 	%r4, %ntid.x;
	mov.u32 	%r5, %tid.x;
	mad.lo.s32 	%r1, %r3, %r4, %r5;
	setp.gt.s32 	%p1, %r1, 9999999;
	@%p1 bra 	$L__BB0_5;
	cvta.to.global.u64 	%rd5, %rd3;
	mul.wide.s32 	%rd6, %r1, 12;
	add.s64 	%rd2, %rd5, %rd6;
	ld.global.u32 	%r6, [%rd2+8];
	ld.global.f32 	%f1, [%rd2+4];
	ld.global.f32 	%f2, [%rd2];
	ld.global.f32 	%f3, [%rd1];
	sub.f32 	%f4, %f2, %f3;
	ld.global.f32 	%f5, [%rd1+4];
	sub.f32 	%f6, %f1, %f5;
	mul.f32 	%f7, %f6, %f6;
	fma.rn.f32 	%f8, %f4, %f4, %f7;
	setp.geu.f32 	%p2, %f8, 0f461C4000;
	selp.f32 	%f9, 0f461C4000, %f8, %p2;
	selp.s32 	%r7, -1, 0, %p2;
	ld.global.f32 	%f10, [%rd1+20];
	sub.f32 	%f11, %f2, %f10;
	ld.global.f32 	%f12, [%rd1+24];
	sub.f32 	%f13, %f1, %f12;
	mul.f32 	%f14, %f13, %f13;
	fma.rn.f32 	%f15, %f11, %f11, %f14;
	setp.lt.f32 	%p3, %f15, %f9;
	selp.f32 	%f16, %f15, %f9, %p3;
	selp.b32 	%r8, 1, %r7, %p3;
	ld.global.f32 	%f17, [%rd1+40];
	sub.f32 	%f18, %f2, %f17;
	ld.global.f32 	%f19, [%rd1+44];
	sub.f32 	%f20, %f1, %f19;
	mul.f32 	%f21, %f20, %f20;
	fma.rn.f32 	%f22, %f18, %f18, %f21;
	setp.lt.f32 	%p4, %f22, %f16;
	selp.f32 	%f23, %f22, %f16, %p4;
	selp.b32 	%r9, 2, %r8, %p4;
	ld.global.f32 	%f24, [%rd1+60];
	sub.f32 	%f25, %f2, %f24;
	ld.global.f32 	%f26, [%rd1+64];
	sub.f32 	%f27, %f1, %f26;
	mul.f32 	%f28, %f27, %f27;
	fma.rn.f32 	%f29, %f25, %f25, %f28;
	setp.lt.f32 	%p5, %f29, %f23;
	selp.b32 	%r2, 3, %r9, %p5;
	setp.eq.s32 	%p6, %r6, %r2;
	setp.eq.s32 	%p7, %r2, -1;
	or.pred  	%p8, %p6, %p7;
	@%p8 bra 	$L__BB0_3;
	st.global.u32 	[%rd2+8], %r2;
$L__BB0_3:
	setp.gt.s32 	%p9, %r1, 3;
	@%p9 bra 	$L__BB0_5;
	mul.wide.s32 	%rd7, %r1, 20;
	add.s64 	%rd8, %rd1, %rd7;
	mov.b32 	%r10, 0;
	st.global.u32 	[%rd8+8], %r10;
	st.global.u32 	[%rd8+12], %r10;
	st.global.u32 	[%rd8+16], %r10;
$L__BB0_5:
	ret;

}
	// .globl	_Z16calcSumCentroidsP5pontoP9centroide
.visible .entry _Z16calcSumCentroidsP5pontoP9centroide(
	.param .u64 .ptr .align 1 _Z16calcSumCentroidsP5pontoP9centroide_param_0,
	.param .u64 .ptr .align 1 _Z16calcSumCentroidsP5pontoP9centroide_param_1
)
{
	.reg .pred 	%p<4>;
	.reg .b32 	%r<21>;
	.reg .b32 	%f<23>;
	.reg .b64 	%rd<7>;
	// demoted variable
	.shared .align 4 .b8 _ZZ16calcSumCentroidsP5pontoP9centroideE8s_points[6144];
	// demoted variable
	.shared .align 4 .b8 _ZZ16calcSumCentroidsP5pontoP9centroideE11b_centroids[80];
	ld.param.u64 	%rd1, [_Z16calcSumCentroidsP5pontoP9centroide_param_0];
	ld.param.u64 	%rd2, [_Z16calcSumCentroidsP5pontoP9centroide_param_1];
	mov.u32 	%r4, %ctaid.x;
	mov.u32 	%r5, %ntid.x;
	mov.u32 	%r1, %tid.x;
	mad.lo.s32 	%r2, %r4, %r5, %r1;
	setp.gt.s32 	%p1, %r2, 9999999;
	@%p1 bra 	$L__BB1_5;
	cvta.to.global.u64 	%rd3, %rd1;
	mul.wide.s32 	%rd4, %r2, 12;
	add.s64 	%rd5, %rd3, %rd4;
	ld.global.f32 	%f1, [%rd5];
	mov.u32 	%r6, _ZZ16calcSumCentroidsP5pontoP9centroideE8s_points;
	mad.lo.s32 	%r3, %r1, 12, %r6;
	st.shared.f32 	[%r3], %f1;
	ld.global.f32 	%f2, [%rd5+4];
	st.shared.f32 	[%r3+4], %f2;
	ld.global.u32 	%r7, [%rd5+8];
	st.shared.u32 	[%r3+8], %r7;
	setp.ne.s32 	%p2, %r1, 0;
	@%p2 bra 	$L__BB1_3;
	mov.b32 	%r8, 0;
	st.shared.u32 	[_ZZ16calcSumCentroidsP5pontoP9centroideE11b_centroids], %r8;
	st.shared.u32 	[_ZZ16calcSumCentroidsP5pontoP9centroideE11b_centroids+4], %r8;
	st.shared.u32 	[_ZZ16calcSumCentroidsP5pontoP9centroideE11b_centroids+16], %r8;
	st.shared.u32 	[_ZZ16calcSumCentroidsP5pontoP9centroideE11b_centroids+20], %r8;
	st.shared.u32 	[_ZZ16calcSumCentroidsP5pontoP9centroideE11b_centroids+24], %r8;
	st.shared.u32 	[_ZZ16calcSumCentroidsP5pontoP9centroideE11b_centroids+36], %r8;
	st.shared.u32 	[_ZZ16calcSumCentroidsP5pontoP9centroideE11b_centroids+40], %r8;
	st.shared.u32 	[_ZZ16calcSumCentroidsP5pontoP9centroideE11b_centroids+44], %r8;
	st.shared.u32 	[_ZZ16calcSumCentroidsP5pontoP9centroideE11b_centroids+56], %r8;
	st.shared.u32 	[_ZZ16calcSumCentroidsP5pontoP9centroideE11b_centroids+60], %r8;
	st.shared.u32 	[_ZZ16calcSumCentroidsP5pontoP9centroideE11b_centroids+64], %r8;
	st.shared.u32 	[_ZZ16calcSumCentroidsP5pontoP9centroideE11b_centroids+76], %r8;
$L__BB1_3:
	setp.ne.s32 	%p3, %r1, 0;
	bar.sync 	0;
	ld.shared.u32 	%r9, [%r3+8];
	mov.u32 	%r10, _ZZ16calcSumCentroidsP5pontoP9centroideE11b_centroids;
	mad.lo.s32 	%r11, %r9, 20, %r10;
	ld.shared.f32 	%f3, [%r3];
	atom.shared.add.f32 	%f4, [%r11], %f3;
	ld.shared.f32 	%f5, [%r3+4];
	atom.shared.add.f32 	%f6, [%r11+4], %f5;
	atom.shared.add.u32 	%r12, [%r11+16], 1;
	bar.sync 	0;
	@%p3 bra 	$L__BB1_5;
	cvta.to.global.u64 	%rd6, %rd2;
	ld.shared.f32 	%f7, [_ZZ16calcSumCentroidsP5pontoP9centroideE11b_centroids];
	atom.global.add.f32 	%f8, [%rd6+8], %f7;
	ld.shared.f32 	%f9, [_ZZ16calcSumCentroidsP5pontoP9centroideE11b_centroids+4];
	atom.global.add.f32 	%f10, [%rd6+12], %f9;
	ld.shared.u32 	%r13, [_ZZ16calcSumCentroidsP5pontoP9centroideE11b_centroids+16];
	atom.global.add.u32 	%r14, [%rd6+16], %r13;
	ld.shared.f32 	%f11, [_ZZ16calcSumCentroidsP5pontoP9centroideE11b_centroids+20];
	atom.global.add.f32 	%f12, [%rd6+28], %f11;
	ld.shared.f32 	%f13, [_ZZ16calcSumCentroidsP5pontoP9centroideE11b_centroids+24];
	atom.global.add.f32 	%f14, [%rd6+32], %f13;
	ld.shared.u32 	%r15, [_ZZ16calcSumCentroidsP5pontoP9centroideE11b_centroids+36];
	atom.global.add.u32 	%r16, [%rd6+36], %r15;
	ld.shared.f32 	%f15, [_ZZ16calcSumCentroidsP5pontoP9centroideE11b_centroids+40];
	atom.global.add.f32 	%f16, [%rd6+48], %f15;
	ld.shared.f32 	%f17, [_ZZ16calcSumCentroidsP5pontoP9centroideE11b_centroids+44];
	atom.global.add.f32 	%f18, [%rd6+52], %f17;
	ld.shared.u32 	%r17, [_ZZ16calcSumCentroidsP5pontoP9centroideE11b_centroids+56];
	atom.global.add.u32 	%r18, [%rd6+56], %r17;
	ld.shared.f32 	%f19, [_ZZ16calcSumCentroidsP5pontoP9centroideE11b_centroids+60];
	atom.global.add.f32 	%f20, [%rd6+68], %f19;
	ld.shared.f32 	%f21, [_ZZ16calcSumCentroidsP5pontoP9centroideE11b_centroids+64];
	atom.global.add.f32 	%f22, [%rd6+72], %f21;
	ld.shared.u32 	%r19, [_ZZ16calcSumCentroidsP5pontoP9centroideE11b_centroids+76];
	atom.global.add.u32 	%r20, [%rd6+76], %r19;
$L__BB1_5:
	ret;

}
	// .globl	_Z18newCentroidsKernelP5pontoP9centroide
.visible .entry _Z18newCentroidsKernelP5pontoP9centroide(
	.param .u64 .ptr .align 1 _Z18newCentroidsKernelP5pontoP9centroide_param_0,
	.param .u64 .ptr .align 1 _Z18newCentroidsKernelP5pontoP9centroide_param_1
)
{
	.reg .b32 	%r<6>;
	.reg .b32 	%f<6>;
	.reg .b64 	%rd<5>;

	ld.param.u64 	%rd1, [_Z18newCentroidsKernelP5pontoP9centroide_param_1];
	cvta.to.global.u64 	%rd2, %rd1;
	mov.u32 	%r1, %ctaid.x;
	mov.u32 	%r2, %ntid.x;
	mov.u32 	%r3, %tid.x;
	mad.lo.s32 	%r4, %r1, %r2, %r3;
	mul.wide.s32 	%rd3, %r4, 20;
	add.s64 	%rd4, %rd2, %rd3;
	ld.global.f32 	%f1, [%rd4+8];
	ld.global.u32 	%r5, [%rd4+16];
	cvt.rn.f32.s32 	%f2, %r5;
	div.rn.f32 	%f3, %f1, %f2;
	st.global.f32 	[%rd4], %f3;
	ld.global.f32 	%f4, [%rd4+12];
	div.rn.f32 	%f5, %f4, %f2;
	st.global.f32 	[%rd4+4], %f5;
	ret;

}


// ===== COMPILED SASS (sm_100) =====

	.target	sm_100

	.elftype	@"ET_EXEC"


//--------------------- .note.nv.tkinfo           --------------------------
	.section	.note.nv.tkinfo,"",@"SHT_NOTE"
	.sectionflags	@"SHF_NOTE_NV_TKINFO"
	.tkinfo
        /*0018*/ 	.word	0x00000002
        /*0030*/ 	.string	""
        /*0030*/ 	.string	"ptxas"
        /*0030*/ 	.string	"Cuda compilation tools, release 13.0, V13.0.88"
        /*0030*/ 	.string	"Build cuda_13.0.r13.0/compiler.36424714_0"
        /*0030*/ 	.string	"-arch sm_100 -m 64 "



//--------------------- .note.nv.cuinfo           --------------------------
	.section	.note.nv.cuinfo,"",@"SHT_NOTE"
	.sectionflags	@"SHF_NOTE_NV_CUINFO"
        /*0018*/ 	.short	0x0002
        /*001a*/ 	.short	0x0064
        /*001c*/ 	.short	0x0082
	.zero		2


//--------------------- .nv.info                  --------------------------
	.section	.nv.info,"",@"SHT_CUDA_INFO"
	.align	4


	//----- nvinfo : EIATTR_REGCOUNT
	.align		4
        /*0000*/ 	.byte	0x04, 0x2f
        /*0002*/ 	.short	(.L_1 - .L_0)
	.align		4
.L_0:
        /*0004*/ 	.word	index@(_Z12kMeansKernelP5pontoP9centroide)
        /*0008*/ 	.word	0x00000013


	//----- nvinfo : EIATTR_FRAME_SIZE
	.align		4
.L_1:
        /*000c*/ 	.byte	0x04, 0x11
        /*000e*/ 	.short	(.L_3 - .L_2)
	.align		4
.L_2:
        /*0010*/ 	.word	index@(_Z12kMeansKernelP5pontoP9centroide)
        /*0014*/ 	.word	0x00000000


	//----- nvinfo : EIATTR_REGCOUNT
	.align		4
.L_3:
        /*0018*/ 	.byte	0x04, 0x2f
        /*001a*/ 	.short	(.L_5 - .L_4)
	.align		4
.L_4:
        /*001c*/ 	.word	index@(_Z16calcSumCentroidsP5pontoP9centroide)
        /*0020*/ 	.word	0x00000016


	//----- nvinfo : EIATTR_FRAME_SIZE
	.align		4
.L_5:
        /*0024*/ 	.byte	0x04, 0x11
        /*0026*/ 	.short	(.L_7 - .L_6)
	.align		4
.L_6:
        /*0028*/ 	.word	index@(_Z16calcSumCentroidsP5pontoP9centroide)
        /*002c*/ 	.word	0x00000000


	//----- nvinfo : EIATTR_REGCOUNT
	.align		4
.L_7:
        /*0030*/ 	.byte	0x04, 0x2f
        /*0032*/ 	.short	(.L_9 - .L_8)
	.align		4
.L_8:
        /*0034*/ 	.word	index@(_Z18newCentroidsKernelP5pontoP9centroide)
        /*0038*/ 	.word	0x00000011


	//----- nvinfo : EIATTR_FRAME_SIZE
	.align		4
.L_9:
        /*003c*/ 	.byte	0x04, 0x11
        /*003e*/ 	.short	(.L_11 - .L_10)
	.align		4
.L_10:
        /*0040*/ 	.word	index@($__internal_0_$__cuda_sm3x_div_rn_noftz_f32_slowpath)
        /*0044*/ 	.word	0x00000000


	//----- nvinfo : EIATTR_FRAME_SIZE
	.align		4
.L_11:
        /*0048*/ 	.byte	0x04, 0x11
        /*004a*/ 	.short	(.L_13 - .L_12)
	.align		4
.L_12:
        /*004c*/ 	.word	index@(_Z18newCentroidsKernelP5pontoP9centroide)
        /*0050*/ 	.word	0x00000000


	//----- nvinfo : EIATTR_MIN_STACK_SIZE
	.align		4
.L_13:
        /*0054*/ 	.byte	0x04, 0x12
        /*0056*/ 	.short	(.L_15 - .L_14)
	.align		4
.L_14:
        /*0058*/ 	.word	index@(_Z18newCentroidsKernelP5pontoP9centroide)
        /*005c*/ 	.word	0x00000000


	//----- nvinfo : EIATTR_MIN_STACK_SIZE
	.align		4
.L_15:
        /*0060*/ 	.byte	0x04, 0x12
        /*0062*/ 	.short	(.L_17 - .L_16)
	.align		4
.L_16:
        /*0064*/ 	.word	index@(_Z16calcSumCentroidsP5pontoP9centroide)
        /*0068*/ 	.word	0x00000000


	//----- nvinfo : EIATTR_MIN_STACK_SIZE
	.align		4
.L_17:
        /*006c*/ 	.byte	0x04, 0x12
        /*006e*/ 	.short	(.L_19 - .L_18)
	.align		4
.L_18:
        /*0070*/ 	.word	index@(_Z12kMeansKernelP5pontoP9centroide)
        /*0074*/ 	.word	0x00000000
.L_19:


//--------------------- .nv.compat                --------------------------
	.section	.nv.compat,"",@"SHT_CUDA_COMPAT_INFO"
	.align	4
        /*0000*/ 	.byte	0x02, 0x09, 0x00, 0x00, 0x02, 0x02, 0x01, 0x00, 0x02, 0x05, 0x05, 0x00, 0x03, 0x07, 0x01, 0x01
        /*0010*/ 	.byte	0x02, 0x03, 0x00, 0x00, 0x02, 0x06, 0x01, 0x00, 0x04, 0x0b, 0x08, 0x00, 0x01, 0x00, 0x00, 0x00
        /*0020*/ 	.byte	0x00, 0x00, 0x00, 0x00


//--------------------- .nv.info._Z18newCentroidsKernelP5pontoP9centroide --------------------------
	.section	.nv.info._Z18newCentroidsKernelP5pontoP9centroide,"",@"SHT_CUDA_INFO"
	.sectionflags	@""
	.align	4


	//----- nvinfo : EIATTR_CUDA_API_VERSION
	.align		4
        /*0000*/ 	.byte	0x04, 0x37
        /*0002*/ 	.short	(.L_21 - .L_20)
.L_20:
        /*0004*/ 	.word	0x00000082


	//----- nvinfo : EIATTR_KPARAM_INFO
	.align		4
.L_21:
        /*0008*/ 	.byte	0x04, 0x17
        /*000a*/ 	.short	(.L_23 - .L_22)
.L_22:
        /*000c*/ 	.word	0x00000000
        /*0010*/ 	.short	0x0001
        /*0012*/ 	.short	0x0008
        /*0014*/ 	.byte	0x00, 0xf5, 0x21, 0x00


	//----- nvinfo : EIATTR_KPARAM_INFO
	.align		4
.L_23:
        /*0018*/ 	.byte	0x04, 0x17
        /*001a*/ 	.short	(.L_25 - .L_24)
.L_24:
        /*001c*/ 	.word	0x00000000
        /*0020*/ 	.short	0x0000
        /*0022*/ 	.short	0x0000
        /*0024*/ 	.byte	0x00, 0xf5, 0x21, 0x00


	//----- nvinfo : EIATTR_SPARSE_MMA_MASK
	.align		4
.L_25:
        /*0028*/ 	.byte	0x03, 0x50
        /*002a*/ 	.short	0x0000


	//----- nvinfo : EIATTR_MAXREG_COUNT
	.align		4
        /*002c*/ 	.byte	0x03, 0x1b
        /*002e*/ 	.short	0x00ff


	//----- nvinfo : EIATTR_MERCURY_ISA_VERSION
	.align		4
        /*0030*/ 	.byte	0x03, 0x5f
        /*0032*/ 	.short	0x0101


	//----- nvinfo : EIATTR_VRC_CTA_INIT_COUNT
	.align		4
        /*0034*/ 	.byte	0x02, 0x4a
	.zero		1
	.zero		1


	//----- nvinfo : EIATTR_EXIT_INSTR_OFFSETS
	.align		4
        /*0038*/ 	.byte	0x04, 0x1c
        /*003a*/ 	.short	(.L_27 - .L_26)


	//   ....[0]....
.L_26:
        /*003c*/ 	.word	0x00000290


	//----- nvinfo : EIATTR_CRS_STACK_SIZE
	.align		4
.L_27:
        /*0040*/ 	.byte	0x04, 0x1e
        /*0042*/ 	.short	(.L_29 - .L_28)
.L_28:
        /*0044*/ 	.word	0x00000000


	//----- nvinfo : EIATTR_CBANK_PARAM_SIZE
	.align		4
.L_29:
        /*0048*/ 	.byte	0x03, 0x19
        /*004a*/ 	.short	0x0010


	//----- nvinfo : EIATTR_PARAM_CBANK
	.align		4
        /*004c*/ 	.byte	0x04, 0x0a
        /*004e*/ 	.short	(.L_31 - .L_30)
	.align		4
.L_30:
        /*0050*/ 	.word	index@(.nv.constant0._Z18newCentroidsKernelP5pontoP9centroide)
        /*0054*/ 	.short	0x0380
        /*0056*/ 	.short	0x0010


	//----- nvinfo : EIATTR_SW_WAR
	.align		4
.L_31:
        /*0058*/ 	.byte	0x04, 0x36
        /*005a*/ 	.short	(.L_33 - .L_32)
.L_32:
        /*005c*/ 	.word	0x00000008
.L_33:


//--------------------- .nv.info._Z16calcSumCentroidsP5pontoP9centroide --------------------------
	.section	.nv.info._Z16calcSumCentroidsP5pontoP9centroide,"",@"SHT_CUDA_INFO"
	.sectionflags	@""
	.align	4


	//----- nvinfo : EIATTR_CUDA_API_VERSION
	.align		4
        /*0000*/ 	.byte	0x04, 0x37
        /*0002*/ 	.short	(.L_35 - .L_34)
.L_34:
        /*0004*/ 	.word	0x00000082


	//----- nvinfo : EIATTR_KPARAM_INFO
	.align		4
.L_35:
        /*0008*/ 	.byte	0x04, 0x17
        /*000a*/ 	.short	(.L_37 - .L_36)
.L_36:
        /*000c*/ 	.word	0x00000000
        /*0010*/ 	.short	0x0001
        /*0012*/ 	.short	0x0008
        /*0014*/ 	.byte	0x00, 0xf5, 0x21, 0x00


	//----- nvinfo : EIATTR_KPARAM_INFO
	.align		4
.L_37:
        /*0018*/ 	.byte	0x04, 0x17
        /*001a*/ 	.short	(.L_39 - .L_38)
.L_38:
        /*001c*/ 	.word	0x00000000
        /*0020*/ 	.short	0x0000
        /*0022*/ 	.short	0x0000
        /*0024*/ 	.byte	0x00, 0xf5, 0x21, 0x00


	//----- nvinfo : EIATTR_SPARSE_MMA_MASK
	.align		4
.L_39:
        /*0028*/ 	.byte	0x03, 0x50
        /*002a*/ 	.short	0x0000


	//----- nvinfo : EIATTR_MAXREG_COUNT
	.align		4
        /*002c*/ 	.byte	0x03, 0x1b
        /*002e*/ 	.short	0x00ff


	//----- nvinfo : EIATTR_NUM_BARRIERS
	.align		4
        /*0030*/ 	.byte	0x02, 0x4c
        /*0032*/ 	.byte	0x01
	.zero		1


	//----- nvinfo : EIATTR_MERCURY_ISA_VERSION
	.align		4
        /*0034*/ 	.byte	0x03, 0x5f
        /*0036*/ 	.short	0x0101


	//----- nvinfo : EIATTR_UNUSED_LOAD_BYTE_OFFSET
	.align		4
        /*0038*/ 	.byte	0x04, 0x44
        /*003a*/ 	.short	(.L_41 - .L_40)


	//   ....[0]....
.L_40:
        /*003c*/ 	.word	0x00000350
        /*0040*/ 	.word	0x00000fff


	//   ....[1]....
        /*0044*/ 	.word	0x00000360
        /*0048*/ 	.word	0x0000fff0


	//----- nvinfo : EIATTR_VRC_CTA_INIT_COUNT
	.align		4
.L_41:
        /*004c*/ 	.byte	0x02, 0x4a
	.zero		1
	.zero		1


	//----- nvinfo : EIATTR_EXIT_INSTR_OFFSETS
	.align		4
        /*0050*/ 	.byte	0x04, 0x1c
        /*0052*/ 	.short	(.L_43 - .L_42)


	//   ....[0]....
.L_42:
        /*0054*/ 	.word	0x00000060


	//   ....[1]....
        /*0058*/ 	.word	0x00000320


	//   ....[2]....
        /*005c*/ 	.word	0x000004a0


	//----- nvinfo : EIATTR_CRS_STACK_SIZE
	.align		4
.L_43:
        /*0060*/ 	.byte	0x04, 0x1e
        /*0062*/ 	.short	(.L_45 - .L_44)
.L_44:
        /*0064*/ 	.word	0x00000000


	//----- nvinfo : EIATTR_CBANK_PARAM_SIZE
	.align		4
.L_45:
        /*0068*/ 	.byte	0x03, 0x19
        /*006a*/ 	.short	0x0010


	//----- nvinfo : EIATTR_PARAM_CBANK
	.align		4
        /*006c*/ 	.byte	0x04, 0x0a
        /*006e*/ 	.short	(.L_47 - .L_46)
	.align		4
.L_46:
        /*0070*/ 	.word	index@(.nv.constant0._Z16calcSumCentroidsP5pontoP9centroide)
        /*0074*/ 	.short	0x0380
        /*0076*/ 	.short	0x0010


	//----- nvinfo : EIATTR_SW_WAR
	.align		4
.L_47:
        /*0078*/ 	.byte	0x04, 0x36
        /*007a*/ 	.short	(.L_49 - .L_48)
.L_48:
        /*007c*/ 	.word	0x00000008
.L_49:


//--------------------- .nv.info._Z12kMeansKernelP5pontoP9centroide --------------------------
	.section	.nv.info._Z12kMeansKernelP5pontoP9centroide,"",@"SHT_CUDA_INFO"
	.sectionflags	@""
	.align	4


	//----- nvinfo : EIATTR_CUDA_API_VERSION
	.align		4
        /*0000*/ 	.byte	0x04, 0x37
        /*0002*/ 	.short	(.L_51 - .L_50)
.L_50:
        /*0004*/ 	.word	0x00000082


	//----- nvinfo : EIATTR_KPARAM_INFO
	.align		4
.L_51:
        /*0008*/ 	.byte	0x04, 0x17
        /*000a*/ 	.short	(.L_53 - .L_52)
.L_52:
        /*000c*/ 	.word	0x00000000
        /*0010*/ 	.short	0x0001
        /*0012*/ 	.short	0x0008
        /*0014*/ 	.byte	0x00, 0xf5, 0x21, 0x00


	//----- nvinfo : EIATTR_KPARAM_INFO
	.align		4
.L_53:
        /*0018*/ 	.byte	0x04, 0x17
        /*001a*/ 	.short	(.L_55 - .L_54)
.L_54:
        /*001c*/ 	.word	0x00000000
        /*0020*/ 	.short	0x0000
        /*0022*/ 	.short	0x0000
        /*0024*/ 	.byte	0x00, 0xf5, 0x21, 0x00


	//----- nvinfo : EIATTR_SPARSE_MMA_MASK
	.align		4
.L_55:
        /*0028*/ 	.byte	0x03, 0x50
        /*002a*/ 	.short	0x0000


	//----- nvinfo : EIATTR_MAXREG_COUNT
	.align		4
        /*002c*/ 	.byte	0x03, 0x1b
        /*002e*/ 	.short	0x00ff


	//----- nvinfo : EIATTR_MERCURY_ISA_VERSION
	.align		4
        /*0030*/ 	.byte	0x03, 0x5f
        /*0032*/ 	.short	0x0101


	//----- nvinfo : EIATTR_VRC_CTA_INIT_COUNT
	.align		4
        /*0034*/ 	.byte	0x02, 0x4a
	.zero		1
	.zero		1


	//----- nvinfo : EIATTR_EXIT_INSTR_OFFSETS
	.align		4
        /*0038*/ 	.byte	0x04, 0x1c
        /*003a*/ 	.short	(.L_57 - .L_56)


	//   ....[0]....
.L_56:
        /*003c*/ 	.word	0x00000060


	//   ....[1]....
        /*0040*/ 	.word	0x00000350


	//   ....[2]....
        /*0044*/ 	.word	0x000003b0


	//----- nvinfo : EIATTR_CBANK_PARAM_SIZE
	.align		4
.L_57:
        /*0048*/ 	.byte	0x03, 0x19
        /*004a*/ 	.short	0x0010


	//----- nvinfo : EIATTR_PARAM_CBANK
	.align		4
        /*004c*/ 	.byte	0x04, 0x0a
        /*004e*/ 	.short	(.L_59 - .L_58)
	.align		4
.L_58:
        /*0050*/ 	.word	index@(.nv.constant0._Z12kMeansKernelP5pontoP9centroide)
        /*0054*/ 	.short	0x0380
        /*0056*/ 	.short	0x0010


	//----- nvinfo : EIATTR_SW_WAR
	.align		4
.L_59:
        /*0058*/ 	.byte	0x04, 0x36
        /*005a*/ 	.short	(.L_61 - .L_60)
.L_60:
        /*005c*/ 	.word	0x00000008
.L_61:


//--------------------- .nv.callgraph             --------------------------
	.section	.nv.callgraph,"",@"SHT_CUDA_CALLGRAPH"
	.align	4
	.sectionentsize	8
	.align		4
        /*0000*/ 	.word	0x00000000
	.align		4
        /*0004*/ 	.word	0xffffffff
	.align		4
        /*0008*/ 	.word	0x00000000
	.align		4
        /*000c*/ 	.word	0xfffffffe
	.align		4
        /*0010*/ 	.word	0x00000000
	.align		4
        /*0014*/ 	.word	0xfffffffd
	.align		4
        /*0018*/ 	.word	0x00000000
	.align		4
        /*001c*/ 	.word	0xfffffffc


//--------------------- .text._Z18newCentroidsKernelP5pontoP9centroide --------------------------
	.section	.text._Z18newCentroidsKernelP5pontoP9centroide,"ax",@progbits
	.align	128
        .global         _Z18newCentroidsKernelP5pontoP9centroide
        .type           _Z18newCentroidsKernelP5pontoP9centroide,@function
        .size           _Z18newCentroidsKernelP5pontoP9centroide,(.L_x_22 - _Z18newCentroidsKernelP5pontoP9centroide)
        .other          _Z18newCentroidsKernelP5pontoP9centroide,@"STO_CUDA_ENTRY STV_DEFAULT"
_Z18newCentroidsKernelP5pontoP9centroide:
.text._Z18newCentroidsKernelP5pontoP9centroide:
[----:B------:R-:W-:Y:S01]  /*0000*/  LDC R1, c[0x0][0x37c] ;  /* 0x0000df00ff017b82 */ /* 0x000fe20000000800 */
[----:B------:R-:W0:Y:S07]  /*0010*/  S2R R0, SR_TID.X ;  /* 0x0000000000007919 */ /* 0x000e2e0000002100 */
[----:B------:R-:W0:Y:S01]  /*0020*/  S2UR UR6, SR_CTAID.X ;  /* 0x00000000000679c3 */ /* 0x000e220000002500 */
[----:B------:R-:W1:Y:S07]  /*0030*/  LDCU.64 UR4, c[0x0][0x358] ;  /* 0x00006b00ff0477ac */ /* 0x000e6e0008000a00 */
[----:B------:R-:W0:Y:S08]  /*0040*/  LDC R3, c[0x0][0x360] ;  /* 0x0000d800ff037b82 */ /* 0x000e300000000800 */
[----:B------:R-:W2:Y:S01]  /*0050*/  LDC.64 R4, c[0x0][0x388] ;  /* 0x0000e200ff047b82 */ /* 0x000ea20000000a00 */
[----:B0-----:R-:W-:-:S04]  /*0060*/  IMAD R3, R3, UR6, R0 ;  /* 0x0000000603037c24 */ /* 0x001fc8000f8e0200 */
[----:B--2---:R-:W-:-:S05]  /*0070*/  IMAD.WIDE R4, R3, 0x14, R4 ;  /* 0x0000001403047825 */ /* 0x004fca00078e0204 */
[----:B-1----:R-:W2:Y:S04]  /*0080*/  LDG.E R3, desc[UR4][R4.64+0x10] ;  /* 0x0000100404037981 */ /* 0x002ea8000c1e1900 */
[----:B------:R-:W3:Y:S01]  /*0090*/  LDG.E R0, desc[UR4][R4.64+0x8] ;  /* 0x0000080404007981 */ /* 0x000ee2000c1e1900 */
[----:B------:R-:W-:Y:S01]  /*00a0*/  BSSY.RECONVERGENT B0, `(.L_x_0) ;  /* 0x000000d000007945 */ /* 0x000fe20003800200 */
[----:B--2---:R-:W-:-:S04]  /*00b0*/  I2FP.F32.S32 R3, R3 ;  /* 0x0000000300037245 */ /* 0x004fc80000201400 */
[----:B------:R-:W0:Y:S08]  /*00c0*/  MUFU.RCP R2, R3 ;  /* 0x0000000300027308 */ /* 0x000e300000001000 */
[----:B---3--:R-:W1:Y:S01]  /*00d0*/  FCHK P0, R0, R3 ;  /* 0x0000000300007302 */ /* 0x008e620000000000 */
[----:B0-----:R-:W-:-:S04]  /*00e0*/  FFMA R7, -R3, R2, 1 ;  /* 0x3f80000003077423 */ /* 0x001fc80000000102 */
[----:B------:R-:W-:-:S04]  /*00f0*/  FFMA R7, R2, R7, R2 ;  /* 0x0000000702077223 */ /* 0x000fc80000000002 */
[----:B------:R-:W-:-:S04]  /*0100*/  FFMA R2, R0, R7, RZ ;  /* 0x0000000700027223 */ /* 0x000fc800000000ff */
[----:B------:R-:W-:-:S04]  /*0110*/  FFMA R6, -R3, R2, R0 ;  /* 0x0000000203067223 */ /* 0x000fc80000000100 */
[----:B------:R-:W-:Y:S01]  /*0120*/  FFMA R7, R7, R6, R2 ;  /* 0x0000000607077223 */ /* 0x000fe20000000002 */
[----:B-1----:R-:W-:Y:S06]  /*0130*/  @!P0 BRA `(.L_x_1) ;  /* 0x00000000000c8947 */ /* 0x002fec0003800000 */
[----:B------:R-:W-:-:S07]  /*0140*/  MOV R2, 0x160 ;  /* 0x0000016000027802 */ /* 0x000fce0000000f00 */
[----:B------:R-:W-:Y:S05]  /*0150*/  CALL.REL.NOINC `($__internal_0_$__cuda_sm3x_div_rn_noftz_f32_slowpath) ;  /* 0x0000000000507944 */ /* 0x000fea0003c00000 */
[----:B------:R-:W-:-:S07]  /*0160*/  IMAD.MOV.U32 R7, RZ, RZ, R0 ;  /* 0x000000ffff077224 */ /* 0x000fce00078e0000 */
.L_x_1:
[----:B------:R-:W-:Y:S05]  /*0170*/  BSYNC.RECONVERGENT B0 ;  /* 0x0000000000007941 */ /* 0x000fea0003800200 */
.L_x_0:
[----:B------:R-:W2:Y:S01]  /*0180*/  LDG.E R2, desc[UR4][R4.64+0xc] ;  /* 0x00000c0404027981 */ /* 0x000ea2000c1e1900 */
[----:B------:R-:W0:Y:S01]  /*0190*/  MUFU.RCP R0, R3 ;  /* 0x0000000300007308 */ /* 0x000e220000001000 */
[----:B------:R-:W-:Y:S02]  /*01a0*/  BSSY.RECONVERGENT B0, `(.L_x_2) ;  /* 0x000000d000007945 */ /* 0x000fe40003800200 */
[----:B------:R1:W-:Y:S01]  /*01b0*/  STG.E desc[UR4][R4.64], R7 ;  /* 0x0000000704007986 */ /* 0x0003e2000c101904 */
[----:B0-----:R-:W-:-:S04]  /*01c0*/  FFMA R9, -R3, R0, 1 ;  /* 0x3f80000003097423 */ /* 0x001fc80000000100 */
[----:B------:R-:W-:Y:S01]  /*01d0*/  FFMA R0, R0, R9, R0 ;  /* 0x0000000900007223 */ /* 0x000fe20000000000 */
[----:B--2---:R-:W0:Y:S03]  /*01e0*/  FCHK P0, R2, R3 ;  /* 0x0000000302007302 */ /* 0x004e260000000000 */
[----:B------:R-:W-:-:S04]  /*01f0*/  FFMA R9, R0, R2, RZ ;  /* 0x0000000200097223 */ /* 0x000fc800000000ff */
[----:B------:R-:W-:-:S04]  /*0200*/  FFMA R6, -R3, R9, R2 ;  /* 0x0000000903067223 */ /* 0x000fc80000000102 */
[----:B------:R-:W-:Y:S01]  /*0210*/  FFMA R9, R0, R6, R9 ;  /* 0x0000000600097223 */ /* 0x000fe20000000009 */
[----:B01----:R-:W-:Y:S06]  /*0220*/  @!P0 BRA `(.L_x_3) ;  /* 0x0000000000108947 */ /* 0x003fec0003800000 */
[----:B------:R-:W-:Y:S01]  /*0230*/  IMAD.MOV.U32 R0, RZ, RZ, R2 ;  /* 0x000000ffff007224 */ /* 0x000fe200078e0002 */
[----:B------:R-:W-:-:S07]  /*0240*/  MOV R2, 0x260 ;  /* 0x0000026000027802 */ /* 0x000fce0000000f00 */
[----:B------:R-:W-:Y:S05]  /*0250*/  CALL.REL.NOINC `($__internal_0_$__cuda_sm3x_div_rn_noftz_f32_slowpath) ;  /* 0x0000000000107944 */ /* 0x000fea0003c00000 */
[----:B------:R-:W-:-:S07]  /*0260*/  IMAD.MOV.U32 R9, RZ, RZ, R0 ;  /* 0x000000ffff097224 */ /* 0x000fce00078e0000 */
.L_x_3:
[----:B------:R-:W-:Y:S05]  /*0270*/  BSYNC.RECONVERGENT B0 ;  /* 0x0000000000007941 */ /* 0x000fea0003800200 */
.L_x_2:
[----:B------:R-:W-:Y:S01]  /*0280*/  STG.E desc[UR4][R4.64+0x4], R9 ;  /* 0x0000040904007986 */ /* 0x000fe2000c101904 */
[----:B------:R-:W-:Y:S05]  /*0290*/  EXIT ;  /* 0x000000000000794d */ /* 0x000fea0003800000 */
        .weak           $__internal_0_$__cuda_sm3x_div_rn_noftz_f32_slowpath
        .type           $__internal_0_$__cuda_sm3x_div_rn_noftz_f32_slowpath,@function
        .size           $__internal_0_$__cuda_sm3x_div_rn_noftz_f32_slowpath,(.L_x_22 - $__internal_0_$__cuda_sm3x_div_rn_noftz_f32_slowpath)
$__internal_0_$__cuda_sm3x_div_rn_noftz_f32_slowpath:
[--C-:B------:R-:W-:Y:S01]  /*02a0*/  SHF.R.U32.HI R7, RZ, 0x17, R3.reuse ;  /* 0x00000017ff077819 */ /* 0x100fe20000011603 */
[----:B------:R-:W-:Y:S01]  /*02b0*/  BSSY.RECONVERGENT B1, `(.L_x_4) ;  /* 0x0000063000017945 */ /* 0x000fe20003800200 */
[----:B------:R-:W-:Y:S02]  /*02c0*/  SHF.R.U32.HI R6, RZ, 0x17, R0 ;  /* 0x00000017ff067819 */ /* 0x000fe40000011600 */
[----:B------:R-:W-:Y:S01]  /*02d0*/  LOP3.LUT R12, R7, 0xff, RZ, 0xc0, !PT ;  /* 0x000000ff070c7812 */ /* 0x000fe200078ec0ff */
[----:B------:R-:W-:Y:S01]  /*02e0*/  IMAD.MOV.U32 R7, RZ, RZ, R3 ;  /* 0x000000ffff077224 */ /* 0x000fe200078e0003 */
[----:B------:R-:W-:-:S03]  /*02f0*/  LOP3.LUT R10, R6, 0xff, RZ, 0xc0, !PT ;  /* 0x000000ff060a7812 */ /* 0x000fc600078ec0ff */
[----:B------:R-:W-:Y:S02]  /*0300*/  VIADD R9, R12, 0xffffffff ;  /* 0xffffffff0c097836 */ /* 0x000fe40000000000 */
[----:B------:R-:W-:-:S03]  /*0310*/  VIADD R8, R10, 0xffffffff ;  /* 0xffffffff0a087836 */ /* 0x000fc60000000000 */
[----:B------:R-:W-:-:S04]  /*0320*/  ISETP.GT.U32.AND P0, PT, R9, 0xfd, PT ;  /* 0x000000fd0900780c */ /* 0x000fc80003f04070 */
[----:B------:R-:W-:-:S13]  /*0330*/  ISETP.GT.U32.OR P0, PT, R8, 0xfd, P0 ;  /* 0x000000fd0800780c */ /* 0x000fda0000704470 */
[----:B------:R-:W-:Y:S01]  /*0340*/  @!P0 IMAD.MOV.U32 R6, RZ, RZ, RZ ;  /* 0x000000ffff068224 */ /* 0x000fe200078e00ff */
[----:B------:R-:W-:Y:S06]  /*0350*/  @!P0 BRA `(.L_x_5) ;  /* 0x00000000005c8947 */ /* 0x000fec0003800000 */
[----:B------:R-:W-:Y:S02]  /*0360*/  FSETP.GTU.FTZ.AND P0, PT, |R0|, +INF , PT ;  /* 0x7f8000000000780b */ /* 0x000fe40003f1c200 */
[----:B------:R-:W-:-:S04]  /*0370*/  FSETP.GTU.FTZ.AND P1, PT, |R3|, +INF , PT ;  /* 0x7f8000000300780b */ /* 0x000fc80003f3c200 */
[----:B------:R-:W-:-:S13]  /*0380*/  PLOP3.LUT P0, PT, P0, P1, PT, 0xf8, 0x8f ;  /* 0x00000000008f781c */ /* 0x000fda0000703f70 */
[----:B------:R-:W-:Y:S05]  /*0390*/  @P0 BRA `(.L_x_6) ;  /* 0x00000004004c0947 */ /* 0x000fea0003800000 */
[----:B------:R-:W-:-:S13]  /*03a0*/  LOP3.LUT P0, RZ, R7, 0x7fffffff, R0, 0xc8, !PT ;  /* 0x7fffffff07ff7812 */ /* 0x000fda000780c800 */
[----:B------:R-:W-:Y:S05]  /*03b0*/  @!P0 BRA `(.L_x_7) ;  /* 0x00000004003c8947 */ /* 0x000fea0003800000 */
[C---:B------:R-:W-:Y:S02]  /*03c0*/  FSETP.NEU.FTZ.AND P2, PT, |R0|.reuse, +INF , PT ;  /* 0x7f8000000000780b */ /* 0x040fe40003f5d200 */
[----:B------:R-:W-:Y:S02]  /*03d0*/  FSETP.NEU.FTZ.AND P1, PT, |R3|, +INF , PT ;  /* 0x7f8000000300780b */ /* 0x000fe40003f3d200 */
[----:B------:R-:W-:-:S11]  /*03e0*/  FSETP.NEU.FTZ.AND P0, PT, |R0|, +INF , PT ;  /* 0x7f8000000000780b */ /* 0x000fd60003f1d200 */
[----:B------:R-:W-:Y:S05]  /*03f0*/  @!P1 BRA !P2, `(.L_x_7) ;  /* 0x00000004002c9947 */ /* 0x000fea0005000000 */
[----:B------:R-:W-:-:S04]  /*0400*/  LOP3.LUT P2, RZ, R0, 0x7fffffff, RZ, 0xc0, !PT ;  /* 0x7fffffff00ff7812 */ /* 0x000fc8000784c0ff */
[----:B------:R-:W-:-:S13]  /*0410*/  PLOP3.LUT P1, PT, P1, P2, PT, 0x2f, 0xf2 ;  /* 0x0000000000f2781c */ /* 0x000fda0000f24577 */
[----:B------:R-:W-:Y:S05]  /*0420*/  @P1 BRA `(.L_x_8) ;  /* 0x0000000400181947 */ /* 0x000fea0003800000 */
[----:B------:R-:W-:-:S04]  /*0430*/  LOP3.LUT P1, RZ, R7, 0x7fffffff, RZ, 0xc0, !PT ;  /* 0x7fffffff07ff7812 */ /* 0x000fc8000782c0ff */
[----:B------:R-:W-:-:S13]  /*0440*/  PLOP3.LUT P0, PT, P0, P1, PT, 0x2f, 0xf2 ;  /* 0x0000000000f2781c */ /* 0x000fda0000702577 */
[----:B------:R-:W-:Y:S05]  /*0450*/  @P0 BRA `(.L_x_9) ;  /* 0x0000000400000947 */ /* 0x000fea0003800000 */
[----:B------:R-:W-:Y:S02]  /*0460*/  ISETP.GE.AND P0, PT, R8, RZ, PT ;  /* 0x000000ff0800720c */ /* 0x000fe40003f06270 */
[----:B------:R-:W-:-:S11]  /*0470*/  ISETP.GE.AND P1, PT, R9, RZ, PT ;  /* 0x000000ff0900720c */ /* 0x000fd60003f26270 */
[----:B------:R-:W-:Y:S02]  /*0480*/  @P0 IMAD.MOV.U32 R6, RZ, RZ, RZ ;  /* 0x000000ffff060224 */ /* 0x000fe400078e00ff */
[----:B------:R-:W-:Y:S01]  /*0490*/  @!P0 FFMA R0, R0, 1.84467440737095516160e+19, RZ ;  /* 0x5f80000000008823 */ /* 0x000fe200000000ff */
[----:B------:R-:W-:Y:S02]  /*04a0*/  @!P0 IMAD.MOV.U32 R6, RZ, RZ, -0x40 ;  /* 0xffffffc0ff068424 */ /* 0x000fe400078e00ff */
[----:B------:R-:W-:Y:S02]  /*04b0*/  @!P1 FFMA R7, R3, 1.84467440737095516160e+19, RZ ;  /* 0x5f80000003079823 */ /* 0x000fe400000000ff */
[----:B------:R-:W-:-:S07]  /*04c0*/  @!P1 VIADD R6, R6, 0x40 ;  /* 0x0000004006069836 */ /* 0x000fce0000000000 */
.L_x_5:
[----:B------:R-:W-:Y:S01]  /*04d0*/  LEA R8, R12, 0xc0800000, 0x17 ;  /* 0xc08000000c087811 */ /* 0x000fe200078eb8ff */
[----:B------:R-:W-:Y:S04]  /*04e0*/  BSSY.RECONVERGENT B2, `(.L_x_10) ;  /* 0x0000036000027945 */ /* 0x000fe80003800200 */
[----:B------:R-:W-:Y:S02]  /*04f0*/  IMAD.IADD R8, R7, 0x1, -R8 ;  /* 0x0000000107087824 */ /* 0x000fe400078e0a08 */
[----:B------:R-:W-:Y:S02]  /*0500*/  VIADD R7, R10, 0xffffff81 ;  /* 0xffffff810a077836 */ /* 0x000fe40000000000 */
[----:B------:R-:W0:Y:S01]  /*0510*/  MUFU.RCP R9, R8 ;  /* 0x0000000800097308 */ /* 0x000e220000001000 */
[----:B------:R-:W-:Y:S01]  /*0520*/  FADD.FTZ R11, -R8, -RZ ;  /* 0x800000ff080b7221 */ /* 0x000fe20000010100 */
[----:B------:R-:W-:-:S03]  /*0530*/  IMAD R0, R7, -0x800000, R0 ;  /* 0xff80000007007824 */ /* 0x000fc600078e0200 */
[----:B0-----:R-:W-:-:S04]  /*0540*/  FFMA R10, R9, R11, 1 ;  /* 0x3f800000090a7423 */ /* 0x001fc8000000000b */
[----:B------:R-:W-:-:S04]  /*0550*/  FFMA R14, R9, R10, R9 ;  /* 0x0000000a090e7223 */ /* 0x000fc80000000009 */
[----:B------:R-:W-:-:S04]  /*0560*/  FFMA R9, R0, R14, RZ ;  /* 0x0000000e00097223 */ /* 0x000fc800000000ff */
[----:B------:R-:W-:-:S04]  /*0570*/  FFMA R10, R11, R9, R0 ;  /* 0x000000090b0a7223 */ /* 0x000fc80000000000 */
[----:B------:R-:W-:Y:S01]  /*0580*/  FFMA R13, R14, R10, R9 ;  /* 0x0000000a0e0d7223 */ /* 0x000fe20000000009 */
[----:B------:R-:W-:-:S03]  /*0590*/  IADD3 R9, PT, PT, R7, 0x7f, -R12 ;  /* 0x0000007f07097810 */ /* 0x000fc60007ffe80c */
[----:B------:R-:W-:Y:S02]  /*05a0*/  FFMA R10, R11, R13, R0 ;  /* 0x0000000d0b0a7223 */ /* 0x000fe40000000000 */
[----:B------:R-:W-:Y:S02]  /*05b0*/  IMAD.IADD R9, R9, 0x1, R6 ;  /* 0x0000000109097824 */ /* 0x000fe400078e0206 */
[----:B------:R-:W-:-:S05]  /*05c0*/  FFMA R0, R14, R10, R13 ;  /* 0x0000000a0e007223 */ /* 0x000fca000000000d */
[----:B------:R-:W-:-:S04]  /*05d0*/  SHF.R.U32.HI R7, RZ, 0x17, R0 ;  /* 0x00000017ff077819 */ /* 0x000fc80000011600 */
[----:B------:R-:W-:-:S05]  /*05e0*/  LOP3.LUT R7, R7, 0xff, RZ, 0xc0, !PT ;  /* 0x000000ff07077812 */ /* 0x000fca00078ec0ff */
[----:B------:R-:W-:-:S04]  /*05f0*/  IMAD.IADD R11, R7, 0x1, R9 ;  /* 0x00000001070b7824 */ /* 0x000fc800078e0209 */
[----:B------:R-:W-:-:S05]  /*0600*/  VIADD R6, R11, 0xffffffff ;  /* 0xffffffff0b067836 */ /* 0x000fca0000000000 */
[----:B------:R-:W-:-:S13]  /*0610*/  ISETP.GE.U32.AND P0, PT, R6, 0xfe, PT ;  /* 0x000000fe0600780c */ /* 0x000fda0003f06070 */
[----:B------:R-:W-:Y:S05]  /*0620*/  @!P0 BRA `(.L_x_11) ;  /* 0x0000000000808947 */ /* 0x000fea0003800000 */
[----:B------:R-:W-:-:S13]  /*0630*/  ISETP.GT.AND P0, PT, R11, 0xfe, PT ;  /* 0x000000fe0b00780c */ /* 0x000fda0003f04270 */
[----:B------:R-:W-:Y:S05]  /*0640*/  @P0 BRA `(.L_x_12) ;  /* 0x00000000006c0947 */ /* 0x000fea0003800000 */
[----:B------:R-:W-:-:S13]  /*0650*/  ISETP.GE.AND P0, PT, R11, 0x1, PT ;  /* 0x000000010b00780c */ /* 0x000fda0003f06270 */
[----:B------:R-:W-:Y:S05]  /*0660*/  @P0 BRA `(.L_x_13) ;  /* 0x0000000000740947 */ /* 0x000fea0003800000 */
[----:B------:R-:W-:Y:S02]  /*0670*/  ISETP.GE.AND P0, PT, R11, -0x18, PT ;  /* 0xffffffe80b00780c */ /* 0x000fe40003f06270 */
[----:B------:R-:W-:-:S11]  /*0680*/  LOP3.LUT R0, R0, 0x80000000, RZ, 0xc0, !PT ;  /* 0x8000000000007812 */ /* 0x000fd600078ec0ff */
[----:B------:R-:W-:Y:S05]  /*0690*/  @!P0 BRA `(.L_x_13) ;  /* 0x0000000000688947 */ /* 0x000fea0003800000 */
[CCC-:B------:R-:W-:Y:S01]  /*06a0*/  FFMA.RZ R6, R14.reuse, R10.reuse, R13.reuse ;  /* 0x0000000a0e067223 */ /* 0x1c0fe2000000c00d */
[C---:B------:R-:W-:Y:S02]  /*06b0*/  VIADD R9, R11.reuse, 0x20 ;  /* 0x000000200b097836 */ /* 0x040fe40000000000 */
[-CC-:B------:R-:W-:Y:S01]  /*06c0*/  FFMA.RM R7, R14, R10.reuse, R13.reuse ;  /* 0x0000000a0e077223 */ /* 0x180fe2000000400d */
[C---:B------:R-:W-:Y:S02]  /*06d0*/  ISETP.NE.AND P2, PT, R11.reuse, RZ, PT ;  /* 0x000000ff0b00720c */ /* 0x040fe40003f45270 */
[----:B------:R-:W-:Y:S01]  /*06e0*/  LOP3.LUT R8, R6, 0x7fffff, RZ, 0xc0, !PT ;  /* 0x007fffff06087812 */ /* 0x000fe200078ec0ff */
[----:B------:R-:W-:Y:S01]  /*06f0*/  FFMA.RP R6, R14, R10, R13 ;  /* 0x0000000a0e067223 */ /* 0x000fe2000000800d */
[----:B------:R-:W-:Y:S01]  /*0700*/  IMAD.MOV R10, RZ, RZ, -R11 ;  /* 0x000000ffff0a7224 */ /* 0x000fe200078e0a0b */
[----:B------:R-:W-:Y:S02]  /*0710*/  ISETP.NE.AND P1, PT, R11, RZ, PT ;  /* 0x000000ff0b00720c */ /* 0x000fe40003f25270 */
[----:B------:R-:W-:-:S02]  /*0720*/  LOP3.LUT R8, R8, 0x800000, RZ, 0xfc, !PT ;  /* 0x0080000008087812 */ /* 0x000fc400078efcff */
[----:B------:R-:W-:Y:S02]  /*0730*/  FSETP.NEU.FTZ.AND P0, PT, R6, R7, PT ;  /* 0x000000070600720b */ /* 0x000fe40003f1d000 */
[----:B------:R-:W-:Y:S02]  /*0740*/  SHF.L.U32 R9, R8, R9, RZ ;  /* 0x0000000908097219 */ /* 0x000fe400000006ff */
[----:B------:R-:W-:Y:S02]  /*0750*/  SEL R7, R10, RZ, P2 ;  /* 0x000000ff0a077207 */ /* 0x000fe40001000000 */
[----:B------:R-:W-:Y:S02]  /*0760*/  ISETP.NE.AND P1, PT, R9, RZ, P1 ;  /* 0x000000ff0900720c */ /* 0x000fe40000f25270 */
[----:B------:R-:W-:Y:S02]  /*0770*/  SHF.R.U32.HI R7, RZ, R7, R8 ;  /* 0x00000007ff077219 */ /* 0x000fe40000011608 */
[----:B------:R-:W-:-:S02]  /*0780*/  PLOP3.LUT P0, PT, P0, P1, PT, 0xf8, 0x8f ;  /* 0x00000000008f781c */ /* 0x000fc40000703f70 */
[----:B------:R-:W-:Y:S02]  /*0790*/  SHF.R.U32.HI R9, RZ, 0x1, R7 ;  /* 0x00000001ff097819 */ /* 0x000fe40000011607 */
[----:B------:R-:W-:-:S04]  /*07a0*/  SEL R6, RZ, 0x1, !P0 ;  /* 0x00000001ff067807 */ /* 0x000fc80004000000 */
[----:B------:R-:W-:-:S04]  /*07b0*/  LOP3.LUT R6, R6, 0x1, R9, 0xf8, !PT ;  /* 0x0000000106067812 */ /* 0x000fc800078ef809 */
[----:B------:R-:W-:-:S05]  /*07c0*/  LOP3.LUT R6, R6, R7, RZ, 0xc0, !PT ;  /* 0x0000000706067212 */ /* 0x000fca00078ec0ff */
[----:B------:R-:W-:-:S05]  /*07d0*/  IMAD.IADD R9, R9, 0x1, R6 ;  /* 0x0000000109097824 */ /* 0x000fca00078e0206 */
[----:B------:R-:W-:Y:S01]  /*07e0*/  LOP3.LUT R0, R9, R0, RZ, 0xfc, !PT ;  /* 0x0000000009007212 */ /* 0x000fe200078efcff */
[----:B------:R-:W-:Y:S06]  /*07f0*/  BRA `(.L_x_13) ;  /* 0x0000000000107947 */ /* 0x000fec0003800000 */
.L_x_12:
[----:B------:R-:W-:-:S04]  /*0800*/  LOP3.LUT R0, R0, 0x80000000, RZ, 0xc0, !PT ;  /* 0x8000000000007812 */ /* 0x000fc800078ec0ff */
[----:B------:R-:W-:Y:S01]  /*0810*/  LOP3.LUT R0, R0, 0x7f800000, RZ, 0xfc, !PT ;  /* 0x7f80000000007812 */ /* 0x000fe200078efcff */
[----:B------:R-:W-:Y:S06]  /*0820*/  BRA `(.L_x_13) ;  /* 0x0000000000047947 */ /* 0x000fec0003800000 */
.L_x_11:
[----:B------:R-:W-:-:S07]  /*0830*/  IMAD R0, R9, 0x800000, R0 ;  /* 0x0080000009007824 */ /* 0x000fce00078e0200 */
.L_x_13:
[----:B------:R-:W-:Y:S05]  /*0840*/  BSYNC.RECONVERGENT B2 ;  /* 0x0000000000027941 */ /* 0x000fea0003800200 */
.L_x_10:
[----:B------:R-:W-:Y:S05]  /*0850*/  BRA `(.L_x_14) ;  /* 0x0000000000207947 */ /* 0x000fea0003800000 */
.L_x_9:
[----:B------:R-:W-:-:S04]  /*0860*/  LOP3.LUT R0, R7, 0x80000000, R0, 0x48, !PT ;  /* 0x8000000007007812 */ /* 0x000fc800078e4800 */
[----:B------:R-:W-:Y:S01]  /*0870*/  LOP3.LUT R0, R0, 0x7f800000, RZ, 0xfc, !PT ;  /* 0x7f80000000007812 */ /* 0x000fe200078efcff */
[----:B------:R-:W-:Y:S06]  /*0880*/  BRA `(.L_x_14) ;  /* 0x0000000000147947 */ /* 0x000fec0003800000 */
.L_x_8:
[----:B------:R-:W-:Y:S01]  /*0890*/  LOP3.LUT R0, R7, 0x80000000, R0, 0x48, !PT ;  /* 0x8000000007007812 */ /* 0x000fe200078e4800 */
[----:B------:R-:W-:Y:S06]  /*08a0*/  BRA `(.L_x_14) ;  /* 0x00000000000c7947 */ /* 0x000fec0003800000 */
.L_x_7:
[----:B------:R-:W0:Y:S01]  /*08b0*/  MUFU.RSQ R0, -QNAN ;  /* 0xffc0000000007908 */ /* 0x000e220000001400 */
[----:B------:R-:W-:Y:S05]  /*08c0*/  BRA `(.L_x_14) ;  /* 0x0000000000047947 */ /* 0x000fea0003800000 */
.L_x_6:
[----:B------:R-:W-:-:S07]  /*08d0*/  FADD.FTZ R0, R0, R3 ;  /* 0x0000000300007221 */ /* 0x000fce0000010000 */
.L_x_14:
[----:B------:R-:W-:Y:S05]  /*08e0*/  BSYNC.RECONVERGENT B1 ;  /* 0x0000000000017941 */ /* 0x000fea0003800200 */
.L_x_4:
[----:B------:R-:W-:Y:S02]  /*08f0*/  IMAD.MOV.U32 R6, RZ, RZ, R2 ;  /* 0x000000ffff067224 */ /* 0x000fe400078e0002 */
[----:B------:R-:W-:-:S04]  /*0900*/  IMAD.MOV.U32 R7, RZ, RZ, 0x0 ;  /* 0x00000000ff077424 */ /* 0x000fc800078e00ff */
[----:B0-----:R-:W-:Y:S05]  /*0910*/  RET.REL.NODEC R6 `(_Z18newCentroidsKernelP5pontoP9centroide) ;  /* 0xfffffff406b87950 */ /* 0x001fea0003c3ffff */
.L_x_15:
[----:B------:R-:W-:-:S00]  /*0920*/  BRA `(.L_x_15) ;  /* 0xfffffffc00fc7947 */ /* 0x000fc0000383ffff */
[----:B------:R-:W-:-:S00]  /*0930*/  NOP ;  /* 0x0000000000007918 */ /* 0x000fc00000000000 */
        /* <DEDUP_REMOVED lines=12> */
.L_x_22:


//--------------------- .text._Z16calcSumCentroidsP5pontoP9centroide --------------------------
	.section	.text._Z16calcSumCentroidsP5pontoP9centroide,"ax",@progbits
	.align	128
        .global         _Z16calcSumCentroidsP5pontoP9centroide
        .type           _Z16calcSumCentroidsP5pontoP9centroide,@function
        .size           _Z16calcSumCentroidsP5pontoP9centroide,(.L_x_24 - _Z16calcSumCentroidsP5pontoP9centroide)
        .other          _Z16calcSumCentroidsP5pontoP9centroide,@"STO_CUDA_ENTRY STV_DEFAULT"
_Z16calcSumCentroidsP5pontoP9centroide:
.text._Z16calcSumCentroidsP5pontoP9centroide:
[----:B------:R-:W-:Y:S01]  /*0000*/  LDC R1, c[0x0][0x37c] ;  /* 0x0000df00ff017b82 */ /* 0x000fe20000000800 */
[----:B------:R-:W0:Y:S07]  /*0010*/  S2R R7, SR_TID.X ;  /* 0x0000000000077919 */ /* 0x000e2e0000002100 */
[----:B------:R-:W0:Y:S08]  /*0020*/  S2UR UR4, SR_CTAID.X ;  /* 0x00000000000479c3 */ /* 0x000e300000002500 */
[----:B------:R-:W0:Y:S02]  /*0030*/  LDC R5, c[0x0][0x360] ;  /* 0x0000d800ff057b82 */ /* 0x000e240000000800 */
[----:B0-----:R-:W-:-:S05]  /*0040*/  IMAD R5, R5, UR4, R7 ;  /* 0x0000000405057c24 */ /* 0x001fca000f8e0207 */
[----:B------:R-:W-:-:S13]  /*0050*/  ISETP.GT.AND P0, PT, R5, 0x98967f, PT ;  /* 0x0098967f0500780c */ /* 0x000fda0003f04270 */
[----:B------:R-:W-:Y:S05]  /*0060*/  @P0 EXIT ;  /* 0x000000000000094d */ /* 0x000fea0003800000 */
[----:B------:R-:W0:Y:S01]  /*0070*/  LDC.64 R2, c[0x0][0x380] ;  /* 0x0000e000ff027b82 */ /* 0x000e220000000a00 */
[----:B------:R-:W1:Y:S01]  /*0080*/  LDCU.64 UR6, c[0x0][0x358] ;  /* 0x00006b00ff0677ac */ /* 0x000e620008000a00 */
[----:B0-----:R-:W-:-:S05]  /*0090*/  IMAD.WIDE R2, R5, 0xc, R2 ;  /* 0x0000000c05027825 */ /* 0x001fca00078e0202 */
[----:B-1----:R-:W2:Y:S04]  /*00a0*/  LDG.E R4, desc[UR6][R2.64] ;  /* 0x0000000602047981 */ /* 0x002ea8000c1e1900 */
[----:B------:R-:W3:Y:S04]  /*00b0*/  LDG.E R6, desc[UR6][R2.64+0x4] ;  /* 0x0000040602067981 */ /* 0x000ee8000c1e1900 */
[----:B------:R-:W4:Y:S01]  /*00c0*/  LDG.E R8, desc[UR6][R2.64+0x8] ;  /* 0x0000080602087981 */ /* 0x000f22000c1e1900 */
[----:B------:R-:W-:Y:S01]  /*00d0*/  MOV R5, 0x400 ;  /* 0x0000040000057802 */ /* 0x000fe20000000f00 */
[----:B------:R-:W-:Y:S01]  /*00e0*/  BSSY.RECONVERGENT B0, `(.L_x_16) ;  /* 0x000001a000007945 */ /* 0x000fe20003800200 */
[----:B------:R-:W-:Y:S01]  /*00f0*/  ISETP.NE.AND P0, PT, R7, RZ, PT ;  /* 0x000000ff0700720c */ /* 0x000fe20003f05270 */
[----:B------:R-:W0:Y:S02]  /*0100*/  S2R R10, SR_CgaCtaId ;  /* 0x00000000000a7919 */ /* 0x000e240000008800 */
[----:B0-----:R-:W-:-:S02]  /*0110*/  LEA R0, R10, R5, 0x18 ;  /* 0x000000050a007211 */ /* 0x001fc400078ec0ff */
[----:B------:R-:W-:-:S03]  /*0120*/  IADD3 R5, PT, PT, R5, 0x1800, RZ ;  /* 0x0000180005057810 */ /* 0x000fc60007ffe0ff */
[----:B------:R-:W-:Y:S01]  /*0130*/  IMAD R7, R7, 0xc, R0 ;  /* 0x0000000c07077824 */ /* 0x000fe200078e0200 */
[----:B------:R-:W-:-:S04]  /*0140*/  LEA R5, R10, R5, 0x18 ;  /* 0x000000050a057211 */ /* 0x000fc800078ec0ff */
[----:B--2---:R-:W-:Y:S04]  /*0150*/  STS [R7], R4 ;  /* 0x0000000407007388 */ /* 0x004fe80000000800 */
[----:B---3--:R-:W-:Y:S04]  /*0160*/  STS [R7+0x4], R6 ;  /* 0x0000040607007388 */ /* 0x008fe80000000800 */
[----:B----4-:R-:W-:Y:S04]  /*0170*/  STS [R7+0x8], R8 ;  /* 0x0000080807007388 */ /* 0x010fe80000000800 */
[----:B------:R-:W-:Y:S04]  /*0180*/  @!P0 STS.64 [R0+0x1800], RZ ;  /* 0x001800ff00008388 */ /* 0x000fe80000000a00 */
[----:B------:R-:W-:Y:S04]  /*0190*/  @!P0 STS.64 [R0+0x1810], RZ ;  /* 0x001810ff00008388 */ /* 0x000fe80000000a00 */
[----:B------:R-:W-:Y:S04]  /*01a0*/  @!P0 STS [R0+0x1818], RZ ;  /* 0x001818ff00008388 */ /* 0x000fe80000000800 */
[----:B------:R-:W-:Y:S04]  /*01b0*/  @!P0 STS [R0+0x1824], RZ ;  /* 0x001824ff00008388 */ /* 0x000fe80000000800 */
[----:B------:R-:W-:Y:S04]  /*01c0*/  @!P0 STS.64 [R0+0x1828], RZ ;  /* 0x001828ff00008388 */ /* 0x000fe80000000a00 */
[----:B------:R-:W-:Y:S04]  /*01d0*/  @!P0 STS.64 [R0+0x1838], RZ ;  /* 0x001838ff00008388 */ /* 0x000fe80000000a00 */
[----:B------:R-:W-:Y:S04]  /*01e0*/  @!P0 STS [R0+0x1840], RZ ;  /* 0x001840ff00008388 */ /* 0x000fe80000000800 */
[----:B------:R-:W-:Y:S01]  /*01f0*/  @!P0 STS [R0+0x184c], RZ ;  /* 0x00184cff00008388 */ /* 0x000fe20000000800 */
[----:B------:R-:W-:Y:S06]  /*0200*/  BAR.SYNC.DEFER_BLOCKING 0x0 ;  /* 0x0000000000007b1d */ /* 0x000fec0000010000 */
[----:B------:R-:W0:Y:S04]  /*0210*/  LDS R2, [R7+0x8] ;  /* 0x0000080007027984 */ /* 0x000e280000000800 */
[----:B------:R1:W2:Y:S02]  /*0220*/  LDS R3, [R7] ;  /* 0x0000000007037984 */ /* 0x0002a40000000800 */
[----:B01----:R-:W-:-:S07]  /*0230*/  IMAD R2, R2, 0x14, R5 ;  /* 0x0000001402027824 */ /* 0x003fce00078e0205 */
.L_x_17:
[----:B------:R-:W2:Y:S02]  /*0240*/  LDS R4, [R2] ;  /* 0x0000000002047984 */ /* 0x000ea40000000800 */
[----:B--2---:R-:W-:-:S05]  /*0250*/  FADD R5, R3, R4 ;  /* 0x0000000403057221 */ /* 0x004fca0000000000 */
[----:B------:R-:W0:Y:S02]  /*0260*/  ATOMS.CAST.SPIN P1, [R2], R4, R5 ;  /* 0x000000040200758d */ /* 0x000e240001820005 */
[----:B0-----:R-:W-:Y:S05]  /*0270*/  @!P1 BRA `(.L_x_17) ;  /* 0xfffffffc00f09947 */ /* 0x001fea000383ffff */
[----:B------:R-:W-:Y:S05]  /*0280*/  BSYNC.RECONVERGENT B0 ;  /* 0x0000000000007941 */ /* 0x000fea0003800200 */
.L_x_16:
[----:B------:R-:W0:Y:S01]  /*0290*/  LDS R7, [R7+0x4] ;  /* 0x0000040007077984 */ /* 0x000e220000000800 */
[----:B------:R-:W-:Y:S01]  /*02a0*/  BSSY.RECONVERGENT B0, `(.L_x_18) ;  /* 0x0000005000007945 */ /* 0x000fe20003800200 */
.L_x_19:
[----:B------:R-:W0:Y:S02]  /*02b0*/  LDS R4, [R2+0x4] ;  /* 0x0000040002047984 */ /* 0x000e240000000800 */
[----:B0-----:R-:W-:-:S05]  /*02c0*/  FADD R5, R7, R4 ;  /* 0x0000000407057221 */ /* 0x001fca0000000000 */
[----:B------:R-:W0:Y:S02]  /*02d0*/  ATOMS.CAST.SPIN P1, [R2+0x4], R4, R5 ;  /* 0x000004040200758d */ /* 0x000e240001820005 */
[----:B0-----:R-:W-:Y:S05]  /*02e0*/  @!P1 BRA `(.L_x_19) ;  /* 0xfffffffc00f09947 */ /* 0x001fea000383ffff */
[----:B------:R-:W-:Y:S05]  /*02f0*/  BSYNC.RECONVERGENT B0 ;  /* 0x0000000000007941 */ /* 0x000fea0003800200 */
.L_x_18:
[----:B------:R0:W-:Y:S01]  /*0300*/  ATOMS.POPC.INC.32 RZ, [R2+URZ+0x10] ;  /* 0x0000100002ff7f8c */ /* 0x0001e2000d8000ff */
[----:B------:R-:W-:Y:S06]  /*0310*/  BAR.SYNC.DEFER_BLOCKING 0x0 ;  /* 0x0000000000007b1d */ /* 0x000fec0000010000 */
[----:B------:R-:W-:Y:S05]  /*0320*/  @P0 EXIT ;  /* 0x000000000000094d */ /* 0x000fea0003800000 */
[----:B------:R-:W1:Y:S01]  /*0330*/  LDS.64 R12, [R0+0x1800] ;  /* 0x00180000000c7984 */ /* 0x000e620000000a00 */
[----:B------:R-:W2:Y:S03]  /*0340*/  LDCU.64 UR4, c[0x0][0x388] ;  /* 0x00007100ff0477ac */ /* 0x000ea60008000a00 */
[----:B------:R-:W3:Y:S04]  /*0350*/  LDS.128 R8, [R0+0x1810] ;  /* 0x0018100000087984 */ /* 0x000ee80000000c00 */
[----:B------:R-:W4:Y:S04]  /*0360*/  LDS.128 R4, [R0+0x1820] ;  /* 0x0018200000047984 */ /* 0x000f280000000c00 */
[----:B------:R-:W5:Y:S04]  /*0370*/  LDS.64 R14, [R0+0x1838] ;  /* 0x00183800000e7984 */ /* 0x000f680000000a00 */
[----:B------:R-:W5:Y:S01]  /*0380*/  LDS R17, [R0+0x1840] ;  /* 0x0018400000117984 */ /* 0x000f620000000800 */
[----:B--2---:R-:W-:-:S03]  /*0390*/  UIADD3 UR4, UP0, UPT, UR4, 0x8, URZ ;  /* 0x0000000804047890 */ /* 0x004fc6000ff1e0ff */
[----:B------:R-:W2:Y:S01]  /*03a0*/  LDS R19, [R0+0x184c] ;  /* 0x00184c0000137984 */ /* 0x000ea20000000800 */
[----:B------:R-:W-:Y:S02]  /*03b0*/  UIADD3.X UR5, UPT, UPT, URZ, UR5, URZ, UP0, !UPT ;  /* 0x00000005ff057290 */ /* 0x000fe400087fe4ff */
[----:B0-----:R-:W-:-:S04]  /*03c0*/  MOV R2, UR4 ;  /* 0x0000000400027c02 */ /* 0x001fc80008000f00 */
[----:B------:R-:W-:-:S05]  /*03d0*/  MOV R3, UR5 ;  /* 0x0000000500037c02 */ /* 0x000fca0008000f00 */
[----:B-1----:R-:W-:Y:S04]  /*03e0*/  REDG.E.ADD.F32.FTZ.RN.STRONG.GPU desc[UR6][R2.64], R12 ;  /* 0x0000000c020079a6 */ /* 0x002fe8000c12f306 */
[----:B------:R-:W-:Y:S04]  /*03f0*/  REDG.E.ADD.F32.FTZ.RN.STRONG.GPU desc[UR6][R2.64+0x4], R13 ;  /* 0x0000040d020079a6 */ /* 0x000fe8000c12f306 */
[----:B---3--:R-:W-:Y:S04]  /*0400*/  REDG.E.ADD.STRONG.GPU desc[UR6][R2.64+0x8], R8 ;  /* 0x000008080200798e */ /* 0x008fe8000c12e106 */
[----:B------:R-:W-:Y:S04]  /*0410*/  REDG.E.ADD.F32.FTZ.RN.STRONG.GPU desc[UR6][R2.64+0x14], R9 ;  /* 0x00001409020079a6 */ /* 0x000fe8000c12f306 */
[----:B------:R-:W-:Y:S04]  /*0420*/  REDG.E.ADD.F32.FTZ.RN.STRONG.GPU desc[UR6][R2.64+0x18], R10 ;  /* 0x0000180a020079a6 */ /* 0x000fe8000c12f306 */
[----:B----4-:R-:W-:Y:S04]  /*0430*/  REDG.E.ADD.STRONG.GPU desc[UR6][R2.64+0x1c], R5 ;  /* 0x00001c050200798e */ /* 0x010fe8000c12e106 */
[----:B------:R-:W-:Y:S04]  /*0440*/  REDG.E.ADD.F32.FTZ.RN.STRONG.GPU desc[UR6][R2.64+0x28], R6 ;  /* 0x00002806020079a6 */ /* 0x000fe8000c12f306 */
[----:B------:R-:W-:Y:S04]  /*0450*/  REDG.E.ADD.F32.FTZ.RN.STRONG.GPU desc[UR6][R2.64+0x2c], R7 ;  /* 0x00002c07020079a6 */ /* 0x000fe8000c12f306 */
[----:B-----5:R-:W-:Y:S04]  /*0460*/  REDG.E.ADD.STRONG.GPU desc[UR6][R2.64+0x30], R14 ;  /* 0x0000300e0200798e */ /* 0x020fe8000c12e106 */
[----:B------:R-:W-:Y:S04]  /*0470*/  REDG.E.ADD.F32.FTZ.RN.STRONG.GPU desc[UR6][R2.64+0x3c], R15 ;  /* 0x00003c0f020079a6 */ /* 0x000fe8000c12f306 */
[----:B------:R-:W-:Y:S04]  /*0480*/  REDG.E.ADD.F32.FTZ.RN.STRONG.GPU desc[UR6][R2.64+0x40], R17 ;  /* 0x00004011020079a6 */ /* 0x000fe8000c12f306 */
[----:B--2---:R-:W-:Y:S01]  /*0490*/  REDG.E.ADD.STRONG.GPU desc[UR6][R2.64+0x44], R19 ;  /* 0x000044130200798e */ /* 0x004fe2000c12e106 */
[----:B------:R-:W-:Y:S05]  /*04a0*/  EXIT ;  /* 0x000000000000794d */ /* 0x000fea0003800000 */
.L_x_20:
        /* <DEDUP_REMOVED lines=13> */
.L_x_24:


//--------------------- .text._Z12kMeansKernelP5pontoP9centroide --------------------------
	.section	.text._Z12kMeansKernelP5pontoP9centroide,"ax",@progbits
	.align	128
        .global         _Z12kMeansKernelP5pontoP9centroide
        .type           _Z12kMeansKernelP5pontoP9centroide,@function
        .size           _Z12kMeansKernelP5pontoP9centroide,(.L_x_25 - _Z12kMeansKernelP5pontoP9centroide)
        .other          _Z12kMeansKernelP5pontoP9centroide,@"STO_CUDA_ENTRY STV_DEFAULT"
_Z12kMeansKernelP5pontoP9centroide:
.text._Z12kMeansKernelP5pontoP9centroide:
        /* <DEDUP_REMOVED lines=8> */
[----:B------:R-:W1:Y:S07]  /*0080*/  LDCU.64 UR4, c[0x0][0x358] ;  /* 0x00006b00ff0477ac */ /* 0x000e6e0008000a00 */
[----:B------:R-:W2:Y:S01]  /*0090*/  LDC.64 R6, c[0x0][0x388] ;  /* 0x0000e200ff067b82 */ /* 0x000ea20000000a00 */
[----:B0-----:R-:W-:-:S05]  /*00a0*/  IMAD.WIDE R2, R0, 0xc, R2 ;  /* 0x0000000c00027825 */ /* 0x001fca00078e0202 */
[----:B-1----:R-:W3:Y:S04]  /*00b0*/  LDG.E R8, desc[UR4][R2.64+0x4] ;  /* 0x0000040402087981 */ /* 0x002ee8000c1e1900 */
[----:B--2---:R-:W3:Y:S04]  /*00c0*/  LDG.E R9, desc[UR4][R6.64+0x4] ;  /* 0x0000040406097981 */ /* 0x004ee8000c1e1900 */
[----:B------:R-:W2:Y:S04]  /*00d0*/  LDG.E R10, desc[UR4][R6.64] ;  /* 0x00000004060a7981 */ /* 0x000ea8000c1e1900 */
[----:B------:R-:W2:Y:S04]  /*00e0*/  LDG.E R5, desc[UR4][R2.64] ;  /* 0x0000000402057981 */ /* 0x000ea8000c1e1900 */
[----:B------:R-:W4:Y:S04]  /*00f0*/  LDG.E R11, desc[UR4][R6.64+0x18] ;  /* 0x00001804060b7981 */ /* 0x000f28000c1e1900 */
[----:B------:R-:W5:Y:S04]  /*0100*/  LDG.E R12, desc[UR4][R6.64+0x14] ;  /* 0x00001404060c7981 */ /* 0x000f68000c1e1900 */
[----:B------:R-:W5:Y:S04]  /*0110*/  LDG.E R13, desc[UR4][R6.64+0x2c] ;  /* 0x00002c04060d7981 */ /* 0x000f68000c1e1900 */
[----:B------:R-:W5:Y:S04]  /*0120*/  LDG.E R14, desc[UR4][R6.64+0x28] ;  /* 0x00002804060e7981 */ /* 0x000f68000c1e1900 */
[----:B------:R-:W5:Y:S04]  /*0130*/  LDG.E R15, desc[UR4][R6.64+0x40] ;  /* 0x00004004060f7981 */ /* 0x000f68000c1e1900 */
[----:B------:R-:W5:Y:S04]  /*0140*/  LDG.E R16, desc[UR4][R6.64+0x3c] ;  /* 0x00003c0406107981 */ /* 0x000f68000c1e1900 */
[----:B------:R-:W5:Y:S01]  /*0150*/  LDG.E R4, desc[UR4][R2.64+0x8] ;  /* 0x0000080402047981 */ /* 0x000f62000c1e1900 */
[----:B---3--:R-:W-:-:S04]  /*0160*/  FADD R9, R8, -R9 ;  /* 0x8000000908097221 */ /* 0x008fc80000000000 */
[----:B------:R-:W-:Y:S01]  /*0170*/  FMUL R9, R9, R9 ;  /* 0x0000000909097220 */ /* 0x000fe20000400000 */
[----:B--2---:R-:W-:Y:S01]  /*0180*/  FADD R10, R5, -R10 ;  /* 0x8000000a050a7221 */ /* 0x004fe20000000000 */
[----:B----4-:R-:W-:-:S03]  /*0190*/  FADD R11, R8, -R11 ;  /* 0x8000000b080b7221 */ /* 0x010fc60000000000 */
[----:B------:R-:W-:Y:S01]  /*01a0*/  FFMA R9, R10, R10, R9 ;  /* 0x0000000a0a097223 */ /* 0x000fe20000000009 */
[----:B-----5:R-:W-:Y:S01]  /*01b0*/  FADD R12, R5, -R12 ;  /* 0x8000000c050c7221 */ /* 0x020fe20000000000 */
[----:B------:R-:W-:-:S03]  /*01c0*/  FMUL R11, R11, R11 ;  /* 0x0000000b0b0b7220 */ /* 0x000fc60000400000 */
[C---:B------:R-:W-:Y:S01]  /*01d0*/  FSETP.GEU.AND P1, PT, R9.reuse, 10000, PT ;  /* 0x461c40000900780b */ /* 0x040fe20003f2e000 */
[----:B------:R-:W-:Y:S01]  /*01e0*/  FADD R13, R8, -R13 ;  /* 0x8000000d080d7221 */ /* 0x000fe20000000000 */
[----:B------:R-:W-:Y:S02]  /*01f0*/  FFMA R12, R12, R12, R11 ;  /* 0x0000000c0c0c7223 */ /* 0x000fe4000000000b */
[----:B------:R-:W-:Y:S01]  /*0200*/  FSEL R9, R9, 10000, !P1 ;  /* 0x461c400009097808 */ /* 0x000fe20004800000 */
[----:B------:R-:W-:Y:S01]  /*0210*/  FADD R14, R5, -R14 ;  /* 0x8000000e050e7221 */ /* 0x000fe20000000000 */
[----:B------:R-:W-:Y:S02]  /*0220*/  FMUL R13, R13, R13 ;  /* 0x0000000d0d0d7220 */ /* 0x000fe40000400000 */
[----:B------:R-:W-:Y:S01]  /*0230*/  FSETP.GEU.AND P0, PT, R12, R9, PT ;  /* 0x000000090c00720b */ /* 0x000fe20003f0e000 */
[----:B------:R-:W-:Y:S01]  /*0240*/  FADD R15, R8, -R15 ;  /* 0x8000000f080f7221 */ /* 0x000fe20000000000 */
[----:B------:R-:W-:-:S02]  /*0250*/  FFMA R14, R14, R14, R13 ;  /* 0x0000000e0e0e7223 */ /* 0x000fc4000000000d */
[----:B------:R-:W-:Y:S01]  /*0260*/  FSEL R9, R12, R9, !P0 ;  /* 0x000000090c097208 */ /* 0x000fe20004000000 */
[----:B------:R-:W-:Y:S01]  /*0270*/  FADD R16, R5, -R16 ;  /* 0x8000001005107221 */ /* 0x000fe20000000000 */
[----:B------:R-:W-:Y:S01]  /*0280*/  FMUL R15, R15, R15 ;  /* 0x0000000f0f0f7220 */ /* 0x000fe20000400000 */
[----:B------:R-:W-:Y:S02]  /*0290*/  SEL R5, RZ, 0xffffffff, !P1 ;  /* 0xffffffffff057807 */ /* 0x000fe40004800000 */
[-C--:B------:R-:W-:Y:S01]  /*02a0*/  FSETP.GEU.AND P1, PT, R14, R9.reuse, PT ;  /* 0x000000090e00720b */ /* 0x080fe20003f2e000 */
[----:B------:R-:W-:Y:S01]  /*02b0*/  FFMA R16, R16, R16, R15 ;  /* 0x0000001010107223 */ /* 0x000fe2000000000f */
[----:B------:R-:W-:Y:S02]  /*02c0*/  SEL R5, R5, 0x1, P0 ;  /* 0x0000000105057807 */ /* 0x000fe40000000000 */
[----:B------:R-:W-:Y:S02]  /*02d0*/  FSEL R9, R14, R9, !P1 ;  /* 0x000000090e097208 */ /* 0x000fe40004800000 */
[----:B------:R-:W-:-:S02]  /*02e0*/  SEL R5, R5, 0x2, P1 ;  /* 0x0000000205057807 */ /* 0x000fc40000800000 */
[----:B------:R-:W-:-:S04]  /*02f0*/  FSETP.GEU.AND P0, PT, R16, R9, PT ;  /* 0x000000091000720b */ /* 0x000fc80003f0e000 */
[----:B------:R-:W-:-:S04]  /*0300*/  SEL R5, R5, 0x3, P0 ;  /* 0x0000000305057807 */ /* 0x000fc80000000000 */
[----:B------:R-:W-:Y:S02]  /*0310*/  ISETP.NE.AND P0, PT, R5, -0x1, PT ;  /* 0xffffffff0500780c */ /* 0x000fe40003f05270 */
[----:B------:R-:W-:Y:S02]  /*0320*/  ISETP.GT.AND P1, PT, R0, 0x3, PT ;  /* 0x000000030000780c */ /* 0x000fe40003f24270 */
[----:B------:R-:W-:-:S13]  /*0330*/  ISETP.EQ.OR P0, PT, R4, R5, !P0 ;  /* 0x000000050400720c */ /* 0x000fda0004702670 */
[----:B------:R0:W-:Y:S01]  /*0340*/  @!P0 STG.E desc[UR4][R2.64+0x8], R5 ;  /* 0x0000080502008986 */ /* 0x0001e2000c101904 */
[----:B------:R-:W-:Y:S05]  /*0350*/  @P1 EXIT ;  /* 0x000000000000194d */ /* 0x000fea0003800000 */
[----:B0-----:R-:W0:Y:S02]  /*0360*/  LDC.64 R2, c[0x0][0x388] ;  /* 0x0000e200ff027b82 */ /* 0x001e240000000a00 */
[----:B0-----:R-:W-:-:S05]  /*0370*/  IMAD.WIDE R2, R0, 0x14, R2 ;  /* 0x0000001400027825 */ /* 0x001fca00078e0202 */
[----:B------:R-:W-:Y:S04]  /*0380*/  STG.E desc[UR4][R2.64+0x8], RZ ;  /* 0x000008ff02007986 */ /* 0x000fe8000c101904 */
[----:B------:R-:W-:Y:S04]  /*0390*/  STG.E desc[UR4][R2.64+0xc], RZ ;  /* 0x00000cff02007986 */ /* 0x000fe8000c101904 */
[----:B------:R-:W-:Y:S01]  /*03a0*/  STG.E desc[UR4][R2.64+0x10], RZ ;  /* 0x000010ff02007986 */ /* 0x000fe2000c101904 */
[----:B------:R-:W-:Y:S05]  /*03b0*/  EXIT ;  /* 0x000000000000794d */ /* 0x000fea0003800000 */
.L_x_21:
        /* <DEDUP_REMOVED lines=12> */
.L_x_25:


//--------------------- .nv.shared.reserved.0     --------------------------
	.section	.nv.shared.reserved.0,"aw",@nobits
	.weak		__nv_reservedSMEM_offset_0_alias
	.size		__nv_reservedSMEM_offset_0_alias, 0, 64
	.other		__nv_reservedSMEM_offset_0_alias,@"STO_CUDA_RESERVED_SHARED STV_DEFAULT"
__nv_reservedSMEM_offset_0_alias:
	.zero		0
	.zero		64


//--------------------- .nv.shared._Z16calcSumCentroidsP5pontoP9centroide --------------------------
	.section	.nv.shared._Z16calcSumCentroidsP5pontoP9centroide,"aw",@nobits
	.sectionflags	@""
	.align	4
.nv.shared._Z16calcSumCentroidsP5pontoP9centroide:
	.zero		7248


//--------------------- .nv.constant0._Z18newCentroidsKernelP5pontoP9centroide --------------------------
	.section	.nv.constant0._Z18newCentroidsKernelP5pontoP9centroide,"a",@progbits
	.sectionflags	@""
	.align	4
.nv.constant0._Z18newCentroidsKernelP5pontoP9centroide:
	.zero		912


//--------------------- .nv.constant0._Z16calcSumCentroidsP5pontoP9centroide --------------------------
	.section	.nv.constant0._Z16calcSumCentroidsP5pontoP9centroide,"a",@progbits
	.sectionflags	@""
	.align	4
.nv.constant0._Z16calcSumCentroidsP5pontoP9centroide:
	.zero		912


//--------------------- .nv.constant0._Z12kMeansKernelP5pontoP9centroide --------------------------
	.section	.nv.constant0._Z12kMeansKernelP5pontoP9centroide,"a",@progbits
	.sectionflags	@""
	.align	4
.nv.constant0._Z12kMeansKernelP5pontoP9centroide:
	.zero		912


//--------------------- SYMBOLS --------------------------

	.type		.nv.reservedSmem.offset0,@object
	.size		.nv.reservedSmem.offset0,0x4
	.type		.nv.reservedSmem.cap,@object
	.size		.nv.reservedSmem.cap,0x4
